	.headerflags	@"EF_CUDA_TEXMODE_UNIFIED EF_CUDA_64BIT_ADDRESS EF_CUDA_ACCELERATORS EF_CUDA_SM90 EF_CUDA_VIRTUAL_SM(EF_CUDA_SM90)"
	.elftype	@"ET_EXEC"


//--------------------- .nv.info                  --------------------------
	.section	.nv.info,"",@"SHT_CUDA_INFO"
	.align	4


	//----- nvinfo : EIATTR_REGCOUNT
	.align		4
        /*0000*/ 	.byte	0x04, 0x2f
        /*0002*/ 	.short	(.L_1 - .L_0)
	.align		4
.L_0:
        /*0004*/ 	.word	index@(triton_poi_fused__unsafe_index_add_mul_sub_5)
        /*0008*/ 	.word	0x0000000e


	//----- nvinfo : EIATTR_MIN_STACK_SIZE
	.align		4
.L_1:
        /*000c*/ 	.byte	0x04, 0x12
        /*000e*/ 	.short	(.L_3 - .L_2)
	.align		4
.L_2:
        /*0010*/ 	.word	index@(triton_poi_fused__unsafe_index_add_mul_sub_5)
        /*0014*/ 	.word	0x00000000


	//----- nvinfo : EIATTR_FRAME_SIZE
	.align		4
.L_3:
        /*0018*/ 	.byte	0x04, 0x11
        /*001a*/ 	.short	(.L_5 - .L_4)
	.align		4
.L_4:
        /*001c*/ 	.word	index@(triton_poi_fused__unsafe_index_add_mul_sub_5)
        /*0020*/ 	.word	0x00000000


	//----- nvinfo : EIATTR_MIN_STACK_SIZE
	.align		4
.L_5:
        /*0024*/ 	.byte	0x04, 0x12
        /*0026*/ 	.short	(.L_7 - .L_6)
	.align		4
.L_6:
        /*0028*/ 	.word	index@(triton_poi_fused__unsafe_index_add_mul_sub_5)
        /*002c*/ 	.word	0x00000000
.L_7:


//--------------------- .nv.info.triton_poi_fused__unsafe_index_add_mul_sub_5 --------------------------
	.section	.nv.info.triton_poi_fused__unsafe_index_add_mul_sub_5,"",@"SHT_CUDA_INFO"
	.sectionflags	@""
	.align	4


	//----- nvinfo : EIATTR_CUDA_API_VERSION
	.align		4
        /*0000*/ 	.byte	0x04, 0x37
        /*0002*/ 	.short	(.L_9 - .L_8)
.L_8:
        /*0004*/ 	.word	0x0000007c


	//----- nvinfo : EIATTR_KPARAM_INFO
	.align		4
.L_9:
        /*0008*/ 	.byte	0x04, 0x17
        /*000a*/ 	.short	(.L_11 - .L_10)
.L_10:
        /*000c*/ 	.word	0x00000000
        /*0010*/ 	.short	0x0006
        /*0012*/ 	.short	0x0030
        /*0014*/ 	.byte	0x00, 0xf0, 0x11, 0x00


	//----- nvinfo : EIATTR_KPARAM_INFO
	.align		4
.L_11:
        /*0018*/ 	.byte	0x04, 0x17
        /*001a*/ 	.short	(.L_13 - .L_12)
.L_12:
        /*001c*/ 	.word	0x00000000
        /*0020*/ 	.short	0x0005
        /*0022*/ 	.short	0x0028
        /*0024*/ 	.byte	0x00, 0xf4, 0x21, 0x00


	//----- nvinfo : EIATTR_KPARAM_INFO
	.align		4
.L_13:
        /*0028*/ 	.byte	0x04, 0x17
        /*002a*/ 	.short	(.L_15 - .L_14)
.L_14:
        /*002c*/ 	.word	0x00000000
        /*0030*/ 	.short	0x0004
        /*0032*/ 	.short	0x0020
        /*0034*/ 	.byte	0x00, 0xf4, 0x21, 0x00


	//----- nvinfo : EIATTR_KPARAM_INFO
	.align		4
.L_15:
        /*0038*/ 	.byte	0x04, 0x17
        /*003a*/ 	.short	(.L_17 - .L_16)
.L_16:
        /*003c*/ 	.word	0x00000000
        /*0040*/ 	.short	0x0003
        /*0042*/ 	.short	0x0018
        /*0044*/ 	.byte	0x00, 0xf4, 0x21, 0x00


	//----- nvinfo : EIATTR_KPARAM_INFO
	.align		4
.L_17:
        /*0048*/ 	.byte	0x04, 0x17
        /*004a*/ 	.short	(.L_19 - .L_18)
.L_18:
        /*004c*/ 	.word	0x00000000
        /*0050*/ 	.short	0x0002
        /*0052*/ 	.short	0x0010
        /*0054*/ 	.byte	0x00, 0xf4, 0x21, 0x00


	//----- nvinfo : EIATTR_KPARAM_INFO
	.align		4
.L_19:
        /*0058*/ 	.byte	0x04, 0x17
        /*005a*/ 	.short	(.L_21 - .L_20)
.L_20:
        /*005c*/ 	.word	0x00000000
        /*0060*/ 	.short	0x0001
        /*0062*/ 	.short	0x0008
        /*0064*/ 	.byte	0x00, 0xf4, 0x21, 0x00


	//----- nvinfo : EIATTR_KPARAM_INFO
	.align		4
.L_21:
        /*0068*/ 	.byte	0x04, 0x17
        /*006a*/ 	.short	(.L_23 - .L_22)
.L_22:
        /*006c*/ 	.word	0x00000000
        /*0070*/ 	.short	0x0000
        /*0072*/ 	.short	0x0000
        /*0074*/ 	.byte	0x00, 0xf4, 0x21, 0x00


	//----- nvinfo : EIATTR_SPARSE_MMA_MASK
	.align		4
.L_23:
        /*0078*/ 	.byte	0x03, 0x50
        /*007a*/ 	.short	0x0000


	//----- nvinfo : EIATTR_MAXREG_COUNT
	.align		4
        /*007c*/ 	.byte	0x03, 0x1b
        /*007e*/ 	.short	0x00ff


	//----- nvinfo : EIATTR_EXIT_INSTR_OFFSETS
	.align		4
        /*0080*/ 	.byte	0x04, 0x1c
        /*0082*/ 	.short	(.L_25 - .L_24)


	//   ....[0]....
.L_24:
        /*0084*/ 	.word	0x000001a0


	//----- nvinfo : EIATTR_REQNTID
	.align		4
.L_25:
        /*0088*/ 	.byte	0x04, 0x10
        /*008a*/ 	.short	(.L_27 - .L_26)
.L_26:
        /*008c*/ 	.word	0x00000080
        /*0090*/ 	.word	0x00000001
        /*0094*/ 	.word	0x00000001


	//----- nvinfo : EIATTR_CBANK_PARAM_SIZE
	.align		4
.L_27:
        /*0098*/ 	.byte	0x03, 0x19
        /*009a*/ 	.short	0x0034


	//----- nvinfo : EIATTR_PARAM_CBANK
	.align		4
        /*009c*/ 	.byte	0x04, 0x0a
        /*009e*/ 	.short	(.L_29 - .L_28)
	.align		4
.L_28:
        /*00a0*/ 	.word	index@(.nv.constant0.triton_poi_fused__unsafe_index_add_mul_sub_5)
        /*00a4*/ 	.short	0x0210
        /*00a6*/ 	.short	0x0034


	//----- nvinfo : EIATTR_SW_WAR
	.align		4
.L_29:
        /*00a8*/ 	.byte	0x04, 0x36
        /*00aa*/ 	.short	(.L_31 - .L_30)
.L_30:
        /*00ac*/ 	.word	0x00000008
.L_31:


//--------------------- .nv.callgraph             --------------------------
	.section	.nv.callgraph,"",@"SHT_CUDA_CALLGRAPH"
	.align	4
	.sectionentsize	8
	.align		4
        /*0000*/ 	.word	0x00000000
	.align		4
        /*0004*/ 	.word	0xffffffff
	.align		4
        /*0008*/ 	.word	0x00000000
	.align		4
        /*000c*/ 	.word	0xfffffffe
	.align		4
        /*0010*/ 	.word	0x00000000
	.align		4
        /*0014*/ 	.word	0xfffffffd
	.align		4
        /*0018*/ 	.word	0x00000000
	.align		4
        /*001c*/ 	.word	0xfffffffc


//--------------------- .text.triton_poi_fused__unsafe_index_add_mul_sub_5 --------------------------
	.section	.text.triton_poi_fused__unsafe_index_add_mul_sub_5,"ax",@progbits
	.align	128
        .global         triton_poi_fused__unsafe_index_add_mul_sub_5
        .type           triton_poi_fused__unsafe_index_add_mul_sub_5,@function
        .size           triton_poi_fused__unsafe_index_add_mul_sub_5,(.L_x_1 - triton_poi_fused__unsafe_index_add_mul_sub_5)
        .other          triton_poi_fused__unsafe_index_add_mul_sub_5,@"STO_CUDA_ENTRY STV_DEFAULT"
triton_poi_fused__unsafe_index_add_mul_sub_5:
.text.triton_poi_fused__unsafe_index_add_mul_sub_5:
[----:B------:R-:W-:Y:S01]  /*0000*/  LDC R1, c[0x0][0x28] ;  /* 0x00000a00ff017b82 */ /* 0x000fe20000000800 */
[----:B------:R-:W1:Y:S07]  /*0010*/  S2R R0, SR_TID.X ;  /* 0x0000000000007919 */ /* 0x000e6e0000002100 */
[----:B------:R-:W2:Y:S01]  /*0020*/  LDC.64 R2, c[0x0][0x220] ;  /* 0x00008800ff027b82 */ /* 0x000ea20000000a00 */
[----:B------:R-:W-:Y:S01]  /*0030*/  ULDC.64 UR4, c[0x0][0x208] ;  /* 0x0000820000047ab9 */ /* 0x000fe20000000a00 */
[----:B------:R-:W3:Y:S06]  /*0040*/  S2R R9, SR_CTAID.X ;  /* 0x0000000000097919 */ /* 0x000eec0000002500 */
[----:B------:R-:W4:Y:S01]  /*0050*/  LDC.64 R4, c[0x0][0x230] ;  /* 0x00008c00ff047b82 */ /* 0x000f220000000a00 */
[----:B-1----:R-:W-:Y:S01]  /*0060*/  IMAD.SHL.U32 R0, R0, 0x2, RZ ;  /* 0x0000000200007824 */ /* 0x002fe200078e00ff */
[----:B---3--:R-:W-:-:S04]  /*0070*/  SHF.R.S32.HI R6, RZ, 0x17, R9 ;  /* 0x00000017ff067819 */ /* 0x008fc80000011409 */
[----:B------:R-:W-:-:S04]  /*0080*/  LOP3.LUT R0, R0, 0xfe, RZ, 0xc0, !PT ;  /* 0x000000fe00007812 */ /* 0x000fc800078ec0ff */
[----:B------:R-:W-:Y:S02]  /*0090*/  LEA R9, R9, R0, 0x8 ;  /* 0x0000000009097211 */ /* 0x000fe400078e40ff */
[----:B------:R-:W-:-:S04]  /*00a0*/  SGXT R0, R6, 0x1 ;  /* 0x000000010600781a */ /* 0x000fc80000000200 */
[CC--:B------:R-:W-:Y:S02]  /*00b0*/  LEA.HI R6, R0.reuse, R9.reuse, RZ, 0x2 ;  /* 0x0000000900067211 */ /* 0x0c0fe400078f10ff */
[----:B------:R-:W-:Y:S02]  /*00c0*/  LEA.HI R0, R0, R9, RZ, 0x4 ;  /* 0x0000000900007211 */ /* 0x000fe400078f20ff */
[----:B------:R-:W-:Y:S02]  /*00d0*/  LOP3.LUT R6, R6, 0xfffffffc, RZ, 0xc0, !PT ;  /* 0xfffffffc06067812 */ /* 0x000fe400078ec0ff */
[----:B------:R-:W-:-:S03]  /*00e0*/  SHF.R.S32.HI R11, RZ, 0x4, R0 ;  /* 0x00000004ff0b7819 */ /* 0x000fc60000011400 */
[----:B------:R-:W-:Y:S02]  /*00f0*/  IMAD.IADD R7, R9, 0x1, -R6 ;  /* 0x0000000109077824 */ /* 0x000fe400078e0a06 */
[----:B--2---:R-:W-:-:S04]  /*0100*/  IMAD.WIDE R2, R11, 0x4, R2 ;  /* 0x000000040b027825 */ /* 0x004fc800078e0202 */
[----:B----4-:R-:W-:Y:S02]  /*0110*/  IMAD.WIDE R4, R7, 0x4, R4 ;  /* 0x0000000407047825 */ /* 0x010fe400078e0204 */
[----:B------:R-:W2:Y:S01]  /*0120*/  LDG.E.EL R2, desc[UR4][R2.64] ;  /* 0x0000000402027981 */ /* 0x000ea2000c2e1900 */
[----:B------:R-:W1:Y:S03]  /*0130*/  LDC.64 R6, c[0x0][0x238] ;  /* 0x00008e00ff067b82 */ /* 0x000e660000000a00 */
[----:B------:R-:W3:Y:S01]  /*0140*/  LDG.E.EL.64 R4, desc[UR4][R4.64] ;  /* 0x0000000404047981 */ /* 0x000ee2000c2e1b00 */
[----:B-1----:R-:W-:-:S04]  /*0150*/  IMAD.WIDE R6, R9, 0x4, R6 ;  /* 0x0000000409067825 */ /* 0x002fc800078e0206 */
[----:B--2---:R-:W-:-:S04]  /*0160*/  FADD R11, R2, -R2 ;  /* 0x80000002020b7221 */ /* 0x004fc80000000000 */
[-CC-:B---3--:R-:W-:Y:S01]  /*0170*/  FFMA R10, R4, R11.reuse, R2.reuse ;  /* 0x0000000b040a7223 */ /* 0x188fe20000000002 */
[----:B------:R-:W-:-:S05]  /*0180*/  FFMA R11, R5, R11, R2 ;  /* 0x0000000b050b7223 */ /* 0x000fca0000000002 */
[----:B------:R-:W-:Y:S01]  /*0190*/  STG.E.64 desc[UR4][R6.64], R10 ;  /* 0x0000000a06007986 */ /* 0x000fe2000c101b04 */
[----:B------:R-:W-:Y:S05]  /*01a0*/  EXIT ;  /* 0x000000000000794d */ /* 0x000fea0003800000 */
.L_x_0:
[----:B------:R-:W-:-:S00]  /*01b0*/  BRA `(.L_x_0) ;  /* 0xfffffffc00fc7947 */ /* 0x000fc0000383ffff */
[----:B------:R-:W-:-:S00]  /*01c0*/  NOP ;  /* 0x0000000000007918 */ /* 0x000fc00000000000 */
        /* <DEDUP_REMOVED lines=11> */
.L_x_1:


//--------------------- .nv.constant0.triton_poi_fused__unsafe_index_add_mul_sub_5 --------------------------
	.section	.nv.constant0.triton_poi_fused__unsafe_index_add_mul_sub_5,"a",@progbits
	.sectionflags	@""
	.align	4
.nv.constant0.triton_poi_fused__unsafe_index_add_mul_sub_5:
	.zero		580
